//
// Generated by NVIDIA NVVM Compiler
//
// Compiler Build ID: CL-36424714
// Cuda compilation tools, release 13.0, V13.0.88
// Based on NVVM 20.0.0
//

.version 9.0
.target sm_100
.address_size 64

	// .globl	_Z6kernelPfS_S_S_PiS_S_S_S_S_
.const .align 4 .f32 amb_temp_dev;

.visible .entry _Z6kernelPfS_S_S_PiS_S_S_S_S_(
	.param .u64 .ptr .align 1 _Z6kernelPfS_S_S_PiS_S_S_S_S__param_0,
	.param .u64 .ptr .align 1 _Z6kernelPfS_S_S_PiS_S_S_S_S__param_1,
	.param .u64 .ptr .align 1 _Z6kernelPfS_S_S_PiS_S_S_S_S__param_2,
	.param .u64 .ptr .align 1 _Z6kernelPfS_S_S_PiS_S_S_S_S__param_3,
	.param .u64 .ptr .align 1 _Z6kernelPfS_S_S_PiS_S_S_S_S__param_4,
	.param .u64 .ptr .align 1 _Z6kernelPfS_S_S_PiS_S_S_S_S__param_5,
	.param .u64 .ptr .align 1 _Z6kernelPfS_S_S_PiS_S_S_S_S__param_6,
	.param .u64 .ptr .align 1 _Z6kernelPfS_S_S_PiS_S_S_S_S__param_7,
	.param .u64 .ptr .align 1 _Z6kernelPfS_S_S_PiS_S_S_S_S__param_8,
	.param .u64 .ptr .align 1 _Z6kernelPfS_S_S_PiS_S_S_S_S__param_9
)
{
	.reg .pred 	%p<3>;
	.reg .b32 	%r<35>;
	.reg .b32 	%f<57>;
	.reg .b64 	%rd<63>;

	ld.param.u64 	%rd14, [_Z6kernelPfS_S_S_PiS_S_S_S_S__param_0];
	ld.param.u64 	%rd15, [_Z6kernelPfS_S_S_PiS_S_S_S_S__param_3];
	ld.param.u64 	%rd16, [_Z6kernelPfS_S_S_PiS_S_S_S_S__param_4];
	ld.param.u64 	%rd11, [_Z6kernelPfS_S_S_PiS_S_S_S_S__param_5];
	ld.param.u64 	%rd17, [_Z6kernelPfS_S_S_PiS_S_S_S_S__param_6];
	ld.param.u64 	%rd18, [_Z6kernelPfS_S_S_PiS_S_S_S_S__param_7];
	ld.param.u64 	%rd12, [_Z6kernelPfS_S_S_PiS_S_S_S_S__param_8];
	ld.param.u64 	%rd13, [_Z6kernelPfS_S_S_PiS_S_S_S_S__param_9];
	cvta.to.global.u64 	%rd1, %rd14;
	cvta.to.global.u64 	%rd2, %rd18;
	cvta.to.global.u64 	%rd3, %rd15;
	cvta.to.global.u64 	%rd4, %rd17;
	cvta.to.global.u64 	%rd19, %rd16;
	mov.u32 	%r6, %ctaid.x;
	mov.u32 	%r7, %ntid.x;
	mov.u32 	%r8, %tid.x;
	mad.lo.s32 	%r1, %r6, %r7, %r8;
	add.s32 	%r2, %r1, 16;
	mov.u32 	%r3, %ctaid.y;
	add.s32 	%r4, %r3, 16;
	ld.global.u32 	%r5, [%rd19];
	setp.ne.s32 	%p1, %r1, 0;
	@%p1 bra 	$L__BB0_2;
	cvta.to.global.u64 	%rd43, %rd12;
	mul.lo.s32 	%r27, %r5, %r4;
	add.s32 	%r28, %r27, %r2;
	cvt.u64.u32 	%rd62, %r28;
	mul.wide.u32 	%rd44, %r28, 4;
	add.s64 	%rd45, %rd4, %rd44;
	add.s64 	%rd46, %rd2, %rd44;
	ld.global.f32 	%f35, [%rd46];
	add.s32 	%r29, %r27, %r5;
	add.s32 	%r30, %r28, %r5;
	mul.wide.u32 	%rd47, %r30, 4;
	add.s64 	%rd48, %rd4, %rd47;
	ld.global.f32 	%f36, [%rd48];
	shl.b32 	%r31, %r5, 1;
	sub.s32 	%r32, %r29, %r31;
	add.s32 	%r33, %r32, %r2;
	mul.wide.u32 	%rd49, %r33, 4;
	add.s64 	%rd50, %rd4, %rd49;
	ld.global.f32 	%f37, [%rd50];
	add.f32 	%f38, %f36, %f37;
	ld.global.f32 	%f53, [%rd45];
	add.f32 	%f39, %f53, %f53;
	sub.f32 	%f40, %f38, %f39;
	ld.global.f32 	%f41, [%rd1];
	add.s32 	%r34, %r28, 1;
	mul.wide.u32 	%rd51, %r34, 4;
	add.s64 	%rd52, %rd4, %rd51;
	mul.wide.u32 	%rd53, %r3, 4;
	add.s64 	%rd54, %rd43, %rd53;
	ld.global.f32 	%f56, [%rd52];
	fma.rn.f32 	%f55, %f41, %f40, %f35;
	ld.global.f32 	%f54, [%rd3];
	ld.global.f32 	%f52, [%rd54+64];
	bra.uni 	$L__BB0_5;
$L__BB0_2:
	add.s32 	%r9, %r5, -33;
	setp.ne.s32 	%p2, %r1, %r9;
	@%p2 bra 	$L__BB0_4;
	mul.lo.s32 	%r19, %r5, %r4;
	add.s32 	%r20, %r19, %r2;
	cvt.u64.u32 	%rd62, %r20;
	mul.wide.u32 	%rd31, %r20, 4;
	add.s64 	%rd32, %rd4, %rd31;
	add.s64 	%rd33, %rd2, %rd31;
	ld.global.f32 	%f28, [%rd33];
	add.s32 	%r21, %r19, %r5;
	add.s32 	%r22, %r20, %r5;
	mul.wide.u32 	%rd34, %r22, 4;
	add.s64 	%rd35, %rd4, %rd34;
	ld.global.f32 	%f29, [%rd35];
	shl.b32 	%r23, %r5, 1;
	sub.s32 	%r24, %r21, %r23;
	add.s32 	%r25, %r24, %r2;
	mul.wide.u32 	%rd36, %r25, 4;
	add.s64 	%rd37, %rd4, %rd36;
	ld.global.f32 	%f30, [%rd37];
	add.f32 	%f31, %f29, %f30;
	ld.global.f32 	%f53, [%rd32];
	add.f32 	%f32, %f53, %f53;
	sub.f32 	%f33, %f31, %f32;
	ld.global.f32 	%f34, [%rd1];
	cvta.to.global.u64 	%rd38, %rd13;
	mul.wide.u32 	%rd39, %r3, 4;
	add.s64 	%rd40, %rd38, %rd39;
	add.s32 	%r26, %r20, -1;
	mul.wide.u32 	%rd41, %r26, 4;
	add.s64 	%rd42, %rd4, %rd41;
	ld.global.f32 	%f56, [%rd40+64];
	fma.rn.f32 	%f55, %f34, %f33, %f28;
	ld.global.f32 	%f54, [%rd3];
	ld.global.f32 	%f52, [%rd42];
	bra.uni 	$L__BB0_5;
$L__BB0_4:
	mul.lo.s32 	%r10, %r5, %r4;
	add.s32 	%r11, %r10, %r2;
	cvt.u64.u32 	%rd62, %r11;
	mul.wide.u32 	%rd20, %r11, 4;
	add.s64 	%rd21, %rd4, %rd20;
	add.s64 	%rd22, %rd2, %rd20;
	ld.global.f32 	%f21, [%rd22];
	add.s32 	%r12, %r10, %r5;
	add.s32 	%r13, %r11, %r5;
	mul.wide.u32 	%rd23, %r13, 4;
	add.s64 	%rd24, %rd4, %rd23;
	ld.global.f32 	%f22, [%rd24];
	shl.b32 	%r14, %r5, 1;
	sub.s32 	%r15, %r12, %r14;
	add.s32 	%r16, %r15, %r2;
	mul.wide.u32 	%rd25, %r16, 4;
	add.s64 	%rd26, %rd4, %rd25;
	ld.global.f32 	%f23, [%rd26];
	add.f32 	%f24, %f22, %f23;
	ld.global.f32 	%f53, [%rd21];
	add.f32 	%f25, %f53, %f53;
	sub.f32 	%f26, %f24, %f25;
	ld.global.f32 	%f27, [%rd1];
	add.s32 	%r17, %r11, 1;
	mul.wide.u32 	%rd27, %r17, 4;
	add.s64 	%rd28, %rd4, %rd27;
	add.s32 	%r18, %r11, -1;
	mul.wide.u32 	%rd29, %r18, 4;
	add.s64 	%rd30, %rd4, %rd29;
	ld.global.f32 	%f56, [%rd28];
	fma.rn.f32 	%f55, %f27, %f26, %f21;
	ld.global.f32 	%f54, [%rd3];
	ld.global.f32 	%f52, [%rd30];
$L__BB0_5:
	ld.param.u64 	%rd61, [_Z6kernelPfS_S_S_PiS_S_S_S_S__param_2];
	ld.param.u64 	%rd60, [_Z6kernelPfS_S_S_PiS_S_S_S_S__param_1];
	cvta.to.global.u64 	%rd55, %rd60;
	cvta.to.global.u64 	%rd56, %rd61;
	cvta.to.global.u64 	%rd57, %rd11;
	add.f32 	%f42, %f52, %f56;
	add.f32 	%f43, %f53, %f53;
	sub.f32 	%f44, %f42, %f43;
	ld.global.f32 	%f45, [%rd55];
	fma.rn.f32 	%f46, %f45, %f44, %f55;
	ld.const.f32 	%f47, [amb_temp_dev];
	sub.f32 	%f48, %f47, %f53;
	ld.global.f32 	%f49, [%rd56];
	fma.rn.f32 	%f50, %f48, %f49, %f46;
	fma.rn.f32 	%f51, %f54, %f50, %f53;
	shl.b64 	%rd58, %rd62, 2;
	add.s64 	%rd59, %rd57, %rd58;
	st.global.f32 	[%rd59], %f51;
	ret;

}


// ===== COMPILED SASS (sm_100) =====

	.target	sm_100

	.elftype	@"ET_EXEC"


//--------------------- .note.nv.tkinfo           --------------------------
	.section	.note.nv.tkinfo,"",@"SHT_NOTE"
	.sectionflags	@"SHF_NOTE_NV_TKINFO"
	.tkinfo
        /*0018*/ 	.word	0x00000002
        /*0030*/ 	.string	""
        /*0030*/ 	.string	"ptxas"
        /*0030*/ 	.string	"Cuda compilation tools, release 13.0, V13.0.88"
        /*0030*/ 	.string	"Build cuda_13.0.r13.0/compiler.36424714_0"
        /*0030*/ 	.string	"-arch sm_100 -m 64 "



//--------------------- .note.nv.cuinfo           --------------------------
	.section	.note.nv.cuinfo,"",@"SHT_NOTE"
	.sectionflags	@"SHF_NOTE_NV_CUINFO"
        /*0018*/ 	.short	0x0002
        /*001a*/ 	.short	0x0064
        /*001c*/ 	.short	0x0082
	.zero		2


//--------------------- .nv.info                  --------------------------
	.section	.nv.info,"",@"SHT_CUDA_INFO"
	.align	4


	//----- nvinfo : EIATTR_REGCOUNT
	.align		4
        /*0000*/ 	.byte	0x04, 0x2f
        /*0002*/ 	.short	(.L_2 - .L_1)
	.align		4
.L_1:
        /*0004*/ 	.word	index@(_Z6kernelPfS_S_S_PiS_S_S_S_S_)
        /*0008*/ 	.word	0x00000018


	//----- nvinfo : EIATTR_FRAME_SIZE
	.align		4
.L_2:
        /*000c*/ 	.byte	0x04, 0x11
        /*000e*/ 	.short	(.L_4 - .L_3)
	.align		4
.L_3:
        /*0010*/ 	.word	index@(_Z6kernelPfS_S_S_PiS_S_S_S_S_)
        /*0014*/ 	.word	0x00000000


	//----- nvinfo : EIATTR_MIN_STACK_SIZE
	.align		4
.L_4:
        /*0018*/ 	.byte	0x04, 0x12
        /*001a*/ 	.short	(.L_6 - .L_5)
	.align		4
.L_5:
        /*001c*/ 	.word	index@(_Z6kernelPfS_S_S_PiS_S_S_S_S_)
        /*0020*/ 	.word	0x00000000
.L_6:


//--------------------- .nv.compat                --------------------------
	.section	.nv.compat,"",@"SHT_CUDA_COMPAT_INFO"
	.align	4
        /*0000*/ 	.byte	0x02, 0x09, 0x00, 0x00, 0x02, 0x02, 0x01, 0x00, 0x02, 0x05, 0x05, 0x00, 0x03, 0x07, 0x01, 0x01
        /*0010*/ 	.byte	0x02, 0x03, 0x00, 0x00, 0x02, 0x06, 0x01, 0x00, 0x04, 0x0b, 0x08, 0x00, 0x09, 0x00, 0x00, 0x00
        /*0020*/ 	.byte	0x00, 0x00, 0x00, 0x00


//--------------------- .nv.info._Z6kernelPfS_S_S_PiS_S_S_S_S_ --------------------------
	.section	.nv.info._Z6kernelPfS_S_S_PiS_S_S_S_S_,"",@"SHT_CUDA_INFO"
	.sectionflags	@""
	.align	4


	//----- nvinfo : EIATTR_CUDA_API_VERSION
	.align		4
        /*0000*/ 	.byte	0x04, 0x37
        /*0002*/ 	.short	(.L_8 - .L_7)
.L_7:
        /*0004*/ 	.word	0x00000082


	//----- nvinfo : EIATTR_KPARAM_INFO
	.align		4
.L_8:
        /*0008*/ 	.byte	0x04, 0x17
        /*000a*/ 	.short	(.L_10 - .L_9)
.L_9:
        /*000c*/ 	.word	0x00000000
        /*0010*/ 	.short	0x0009
        /*0012*/ 	.short	0x0048
        /*0014*/ 	.byte	0x00, 0xf5, 0x21, 0x00


	//----- nvinfo : EIATTR_KPARAM_INFO
	.align		4
.L_10:
        /*0018*/ 	.byte	0x04, 0x17
        /*001a*/ 	.short	(.L_12 - .L_11)
.L_11:
        /*001c*/ 	.word	0x00000000
        /*0020*/ 	.short	0x0008
        /*0022*/ 	.short	0x0040
        /*0024*/ 	.byte	0x00, 0xf5, 0x21, 0x00


	//----- nvinfo : EIATTR_KPARAM_INFO
	.align		4
.L_12:
        /*0028*/ 	.byte	0x04, 0x17
        /*002a*/ 	.short	(.L_14 - .L_13)
.L_13:
        /*002c*/ 	.word	0x00000000
        /*0030*/ 	.short	0x0007
        /*0032*/ 	.short	0x0038
        /*0034*/ 	.byte	0x00, 0xf5, 0x21, 0x00


	//----- nvinfo : EIATTR_KPARAM_INFO
	.align		4
.L_14:
        /*0038*/ 	.byte	0x04, 0x17
        /*003a*/ 	.short	(.L_16 - .L_15)
.L_15:
        /*003c*/ 	.word	0x00000000
        /*0040*/ 	.short	0x0006
        /*0042*/ 	.short	0x0030
        /*0044*/ 	.byte	0x00, 0xf5, 0x21, 0x00


	//----- nvinfo : EIATTR_KPARAM_INFO
	.align		4
.L_16:
        /*0048*/ 	.byte	0x04, 0x17
        /*004a*/ 	.short	(.L_18 - .L_17)
.L_17:
        /*004c*/ 	.word	0x00000000
        /*0050*/ 	.short	0x0005
        /*0052*/ 	.short	0x0028
        /*0054*/ 	.byte	0x00, 0xf5, 0x21, 0x00


	//----- nvinfo : EIATTR_KPARAM_INFO
	.align		4
.L_18:
        /*0058*/ 	.byte	0x04, 0x17
        /*005a*/ 	.short	(.L_20 - .L_19)
.L_19:
        /*005c*/ 	.word	0x00000000
        /*0060*/ 	.short	0x0004
        /*0062*/ 	.short	0x0020
        /*0064*/ 	.byte	0x00, 0xf5, 0x21, 0x00


	//----- nvinfo : EIATTR_KPARAM_INFO
	.align		4
.L_20:
        /*0068*/ 	.byte	0x04, 0x17
        /*006a*/ 	.short	(.L_22 - .L_21)
.L_21:
        /*006c*/ 	.word	0x00000000
        /*0070*/ 	.short	0x0003
        /*0072*/ 	.short	0x0018
        /*0074*/ 	.byte	0x00, 0xf5, 0x21, 0x00


	//----- nvinfo : EIATTR_KPARAM_INFO
	.align		4
.L_22:
        /*0078*/ 	.byte	0x04, 0x17
        /*007a*/ 	.short	(.L_24 - .L_23)
.L_23:
        /*007c*/ 	.word	0x00000000
        /*0080*/ 	.short	0x0002
        /*0082*/ 	.short	0x0010
        /*0084*/ 	.byte	0x00, 0xf5, 0x21, 0x00


	//----- nvinfo : EIATTR_KPARAM_INFO
	.align		4
.L_24:
        /*0088*/ 	.byte	0x04, 0x17
        /*008a*/ 	.short	(.L_26 - .L_25)
.L_25:
        /*008c*/ 	.word	0x00000000
        /*0090*/ 	.short	0x0001
        /*0092*/ 	.short	0x0008
        /*0094*/ 	.byte	0x00, 0xf5, 0x21, 0x00


	//----- nvinfo : EIATTR_KPARAM_INFO
	.align		4
.L_26:
        /*0098*/ 	.byte	0x04, 0x17
        /*009a*/ 	.short	(.L_28 - .L_27)
.L_27:
        /*009c*/ 	.word	0x00000000
        /*00a0*/ 	.short	0x0000
        /*00a2*/ 	.short	0x0000
        /*00a4*/ 	.byte	0x00, 0xf5, 0x21, 0x00


	//----- nvinfo : EIATTR_SPARSE_MMA_MASK
	.align		4
.L_28:
        /*00a8*/ 	.byte	0x03, 0x50
        /*00aa*/ 	.short	0x0000


	//----- nvinfo : EIATTR_MAXREG_COUNT
	.align		4
        /*00ac*/ 	.byte	0x03, 0x1b
        /*00ae*/ 	.short	0x00ff


	//----- nvinfo : EIATTR_MERCURY_ISA_VERSION
	.align		4
        /*00b0*/ 	.byte	0x03, 0x5f
        /*00b2*/ 	.short	0x0101


	//----- nvinfo : EIATTR_VRC_CTA_INIT_COUNT
	.align		4
        /*00b4*/ 	.byte	0x02, 0x4a
	.zero		1
	.zero		1


	//----- nvinfo : EIATTR_EXIT_INSTR_OFFSETS
	.align		4
        /*00b8*/ 	.byte	0x04, 0x1c
        /*00ba*/ 	.short	(.L_30 - .L_29)


	//   ....[0]....
.L_29:
        /*00bc*/ 	.word	0x00000810


	//----- nvinfo : EIATTR_CRS_STACK_SIZE
	.align		4
.L_30:
        /*00c0*/ 	.byte	0x04, 0x1e
        /*00c2*/ 	.short	(.L_32 - .L_31)
.L_31:
        /*00c4*/ 	.word	0x00000000


	//----- nvinfo : EIATTR_CBANK_PARAM_SIZE
	.align		4
.L_32:
        /*00c8*/ 	.byte	0x03, 0x19
        /*00ca*/ 	.short	0x0050


	//----- nvinfo : EIATTR_PARAM_CBANK
	.align		4
        /*00cc*/ 	.byte	0x04, 0x0a
        /*00ce*/ 	.short	(.L_34 - .L_33)
	.align		4
.L_33:
        /*00d0*/ 	.word	index@(.nv.constant0._Z6kernelPfS_S_S_PiS_S_S_S_S_)
        /*00d4*/ 	.short	0x0380
        /*00d6*/ 	.short	0x0050


	//----- nvinfo : EIATTR_SW_WAR
	.align		4
.L_34:
        /*00d8*/ 	.byte	0x04, 0x36
        /*00da*/ 	.short	(.L_36 - .L_35)
.L_35:
        /*00dc*/ 	.word	0x00000008
.L_36:


//--------------------- .nv.callgraph             --------------------------
	.section	.nv.callgraph,"",@"SHT_CUDA_CALLGRAPH"
	.align	4
	.sectionentsize	8
	.align		4
        /*0000*/ 	.word	0x00000000
	.align		4
        /*0004*/ 	.word	0xffffffff
	.align		4
        /*0008*/ 	.word	0x00000000
	.align		4
        /*000c*/ 	.word	0xfffffffe
	.align		4
        /*0010*/ 	.word	0x00000000
	.align		4
        /*0014*/ 	.word	0xfffffffd
	.align		4
        /*0018*/ 	.word	0x00000000
	.align		4
        /*001c*/ 	.word	0xfffffffc


//--------------------- .nv.constant3             --------------------------
	.section	.nv.constant3,"a",@progbits
	.align	4
.nv.constant3:
	.type		amb_temp_dev,@object
	.size		amb_temp_dev,(.L_0 - amb_temp_dev)
amb_temp_dev:
	.zero		4
.L_0:


//--------------------- .text._Z6kernelPfS_S_S_PiS_S_S_S_S_ --------------------------
	.section	.text._Z6kernelPfS_S_S_PiS_S_S_S_S_,"ax",@progbits
	.align	128
        .global         _Z6kernelPfS_S_S_PiS_S_S_S_S_
        .type           _Z6kernelPfS_S_S_PiS_S_S_S_S_,@function
        .size           _Z6kernelPfS_S_S_PiS_S_S_S_S_,(.L_x_5 - _Z6kernelPfS_S_S_PiS_S_S_S_S_)
        .other          _Z6kernelPfS_S_S_PiS_S_S_S_S_,@"STO_CUDA_ENTRY STV_DEFAULT"
_Z6kernelPfS_S_S_PiS_S_S_S_S_:
.text._Z6kernelPfS_S_S_PiS_S_S_S_S_:
[----:B------:R-:W-:Y:S08]  /*0000*/  LDC R1, c[0x0][0x37c] ;  /* 0x0000df00ff017b82 */ /* 0x000ff00000000800 */
[----:B------:R-:W0:Y:S01]  /*0010*/  LDC.64 R4, c[0x0][0x3a0] ;  /* 0x0000e800ff047b82 */ /* 0x000e220000000a00 */
[----:B------:R-:W0:Y:S02]  /*0020*/  LDCU.64 UR4, c[0x0][0x358] ;  /* 0x00006b00ff0477ac */ /* 0x000e240008000a00 */
[----:B0-----:R0:W5:Y:S05]  /*0030*/  LDG.E R0, desc[UR4][R4.64] ;  /* 0x0000000404007981 */ /* 0x00116a000c1e1900 */
[----:B------:R-:W1:Y:S01]  /*0040*/  S2UR UR6, SR_CTAID.X ;  /* 0x00000000000679c3 */ /* 0x000e620000002500 */
[----:B------:R-:W-:Y:S01]  /*0050*/  BSSY.RECONVERGENT B0, `(.L_x_0) ;  /* 0x000006b000007945 */ /* 0x000fe20003800200 */
[----:B------:R-:W1:Y:S01]  /*0060*/  S2R R6, SR_TID.X ;  /* 0x0000000000067919 */ /* 0x000e620000002100 */
[----:B------:R-:W2:Y:S05]  /*0070*/  S2R R2, SR_CTAID.Y ;  /* 0x0000000000027919 */ /* 0x000eaa0000002600 */
[----:B------:R-:W1:Y:S02]  /*0080*/  LDC R3, c[0x0][0x360] ;  /* 0x0000d800ff037b82 */ /* 0x000e640000000800 */
[----:B-1----:R-:W-:Y:S01]  /*0090*/  IMAD R3, R3, UR6, R6 ;  /* 0x0000000603037c24 */ /* 0x002fe2000f8e0206 */
[----:B--2---:R-:W-:-:S04]  /*00a0*/  IADD3 R7, PT, PT, R2, 0x10, RZ ;  /* 0x0000001002077810 */ /* 0x004fc80007ffe0ff */
[C---:B------:R-:W-:Y:S02]  /*00b0*/  ISETP.NE.AND P0, PT, R3.reuse, RZ, PT ;  /* 0x000000ff0300720c */ /* 0x040fe40003f05270 */
[----:B------:R-:W-:-:S11]  /*00c0*/  IADD3 R13, PT, PT, R3, 0x10, RZ ;  /* 0x00000010030d7810 */ /* 0x000fd60007ffe0ff */
[----:B0-----:R-:W-:Y:S05]  /*00d0*/  @P0 BRA `(.L_x_1) ;  /* 0x0000000000800947 */ /* 0x001fea0003800000 */
[----:B------:R-:W0:Y:S01]  /*00e0*/  LDC.64 R4, c[0x0][0x3b0] ;  /* 0x0000ec00ff047b82 */ /* 0x000e220000000a00 */
[CC--:B-----5:R-:W-:Y:S02]  /*00f0*/  IMAD R11, R7.reuse, R0.reuse, R0 ;  /* 0x00000000070b7224 */ /* 0x0e0fe400078e0200 */
[----:B------:R-:W-:Y:S02]  /*0100*/  IMAD R3, R7, R0, R13 ;  /* 0x0000000007037224 */ /* 0x000fe400078e020d */
[----:B------:R-:W-:-:S03]  /*0110*/  IMAD R6, R0, -0x2, R11 ;  /* 0xfffffffe00067824 */ /* 0x000fc600078e020b */
[----:B------:R-:W1:Y:S01]  /*0120*/  LDC.64 R14, c[0x0][0x3b8] ;  /* 0x0000ee00ff0e7b82 */ /* 0x000e620000000a00 */
[----:B------:R-:W-:Y:S02]  /*0130*/  IADD3 R17, PT, PT, R0, R3, RZ ;  /* 0x0000000300117210 */ /* 0x000fe40007ffe0ff */
[----:B------:R-:W-:-:S05]  /*0140*/  IADD3 R19, PT, PT, R13, R6, RZ ;  /* 0x000000060d137210 */ /* 0x000fca0007ffe0ff */
[----:B------:R-:W2:Y:S08]  /*0150*/  LDC.64 R10, c[0x0][0x3c0] ;  /* 0x0000f000ff0a7b82 */ /* 0x000eb00000000a00 */
[----:B------:R-:W3:Y:S01]  /*0160*/  LDC.64 R8, c[0x0][0x380] ;  /* 0x0000e000ff087b82 */ /* 0x000ee20000000a00 */
[----:B0-----:R-:W-:-:S04]  /*0170*/  IMAD.WIDE.U32 R12, R17, 0x4, R4 ;  /* 0x00000004110c7825 */ /* 0x001fc800078e0004 */
[--C-:B------:R-:W-:Y:S02]  /*0180*/  IMAD.WIDE.U32 R18, R19, 0x4, R4.reuse ;  /* 0x0000000413127825 */ /* 0x100fe400078e0004 */
[----:B------:R-:W4:Y:S01]  /*0190*/  LDG.E R12, desc[UR4][R12.64] ;  /* 0x000000040c0c7981 */ /* 0x000f22000c1e1900 */
[----:B------:R-:W0:Y:S01]  /*01a0*/  LDC.64 R6, c[0x0][0x398] ;  /* 0x0000e600ff067b82 */ /* 0x000e220000000a00 */
[C---:B------:R-:W-:Y:S02]  /*01b0*/  IMAD.WIDE.U32 R16, R3.reuse, 0x4, R4 ;  /* 0x0000000403107825 */ /* 0x040fe400078e0004 */
[----:B------:R-:W4:Y:S02]  /*01c0*/  LDG.E R19, desc[UR4][R18.64] ;  /* 0x0000000412137981 */ /* 0x000f24000c1e1900 */
[----:B-1----:R-:W-:Y:S02]  /*01d0*/  IMAD.WIDE.U32 R14, R3, 0x4, R14 ;  /* 0x00000004030e7825 */ /* 0x002fe400078e000e */
[----:B------:R-:W4:Y:S02]  /*01e0*/  LDG.E R0, desc[UR4][R16.64] ;  /* 0x0000000410007981 */ /* 0x000f24000c1e1900 */
[----:B--2---:R-:W-:-:S02]  /*01f0*/  IMAD.WIDE.U32 R10, R2, 0x4, R10 ;  /* 0x00000004020a7825 */ /* 0x004fc400078e000a */
[----:B------:R-:W2:Y:S04]  /*0200*/  LDG.E R14, desc[UR4][R14.64] ;  /* 0x000000040e0e7981 */ /* 0x000ea8000c1e1900 */
[----:B------:R-:W5:Y:S04]  /*0210*/  LDG.E R11, desc[UR4][R10.64+0x40] ;  /* 0x000040040a0b7981 */ /* 0x000f68000c1e1900 */
[----:B---3--:R-:W2:Y:S04]  /*0220*/  LDG.E R8, desc[UR4][R8.64] ;  /* 0x0000000408087981 */ /* 0x008ea8000c1e1900 */
[----:B0-----:R-:W5:Y:S01]  /*0230*/  LDG.E R13, desc[UR4][R6.64] ;  /* 0x00000004060d7981 */ /* 0x001f62000c1e1900 */
[----:B------:R-:W-:-:S05]  /*0240*/  IADD3 R21, PT, PT, R3, 0x1, RZ ;  /* 0x0000000103157810 */ /* 0x000fca0007ffe0ff */
[----:B------:R-:W-:-:S05]  /*0250*/  IMAD.WIDE.U32 R4, R21, 0x4, R4 ;  /* 0x0000000415047825 */ /* 0x000fca00078e0004 */
[----:B------:R0:W5:Y:S02]  /*0260*/  LDG.E R2, desc[UR4][R4.64] ;  /* 0x0000000404027981 */ /* 0x000164000c1e1900 */
[----:B0-----:R-:W-:Y:S01]  /*0270*/  HFMA2 R5, -RZ, RZ, 0, 0 ;  /* 0x00000000ff057431 */ /* 0x001fe200000001ff */
[----:B------:R-:W-:Y:S01]  /*0280*/  MOV R4, R3 ;  /* 0x0000000300047202 */ /* 0x000fe20000000f00 */
[----:B----4-:R-:W-:Y:S01]  /*0290*/  FADD R12, R12, R19 ;  /* 0x000000130c0c7221 */ /* 0x010fe20000000000 */
[----:B------:R-:W-:-:S04]  /*02a0*/  FADD R17, R0, R0 ;  /* 0x0000000000117221 */ /* 0x000fc80000000000 */
[----:B------:R-:W-:-:S04]  /*02b0*/  FADD R17, R12, -R17 ;  /* 0x800000110c117221 */ /* 0x000fc80000000000 */
[----:B--2---:R-:W-:Y:S01]  /*02c0*/  FFMA R12, R17, R8, R14 ;  /* 0x00000008110c7223 */ /* 0x004fe2000000000e */
[----:B------:R-:W-:Y:S06]  /*02d0*/  BRA `(.L_x_2) ;  /* 0x0000000400087947 */ /* 0x000fec0003800000 */
.L_x_1:
[----:B-----5:R-:W-:-:S04]  /*02e0*/  IADD3 R4, PT, PT, R0, -0x21, RZ ;  /* 0xffffffdf00047810 */ /* 0x020fc80007ffe0ff */
[----:B------:R-:W-:-:S13]  /*02f0*/  ISETP.NE.AND P0, PT, R3, R4, PT ;  /* 0x000000040300720c */ /* 0x000fda0003f05270 */
[----:B------:R-:W-:Y:S05]  /*0300*/  @P0 BRA `(.L_x_3) ;  /* 0x0000000000800947 */ /* 0x000fea0003800000 */
[----:B------:R-:W0:Y:S01]  /*0310*/  LDC.64 R10, c[0x0][0x3b0] ;  /* 0x0000ec00ff0a7b82 */ /* 0x000e220000000a00 */
[CC--:B------:R-:W-:Y:S02]  /*0320*/  IMAD R5, R7.reuse, R0.reuse, R0 ;  /* 0x0000000007057224 */ /* 0x0c0fe400078e0200 */
        /* <DEDUP_REMOVED lines=8> */
[--C-:B------:R-:W-:Y:S01]  /*03b0*/  IMAD.WIDE.U32 R18, R19, 0x4, R10.reuse ;  /* 0x0000000413127825 */ /* 0x100fe200078e000a */
[C---:B------:R-:W-:Y:S01]  /*03c0*/  IADD3 R21, PT, PT, R3.reuse, -0x1, RZ ;  /* 0xffffffff03157810 */ /* 0x040fe20007ffe0ff */
[----:B------:R-:W4:Y:S01]  /*03d0*/  LDG.E R12, desc[UR4][R12.64] ;  /* 0x000000040c0c7981 */ /* 0x000f22000c1e1900 */
[----:B------:R-:W0:Y:S01]  /*03e0*/  LDC.64 R4, c[0x0][0x398] ;  /* 0x0000e600ff047b82 */ /* 0x000e220000000a00 */
[C---:B------:R-:W-:Y:S02]  /*03f0*/  IMAD.WIDE.U32 R16, R3.reuse, 0x4, R10 ;  /* 0x0000000403107825 */ /* 0x040fe400078e000a */
[----:B------:R-:W4:Y:S02]  /*0400*/  LDG.E R19, desc[UR4][R18.64] ;  /* 0x0000000412137981 */ /* 0x000f24000c1e1900 */
[----:B-1----:R-:W-:Y:S02]  /*0410*/  IMAD.WIDE.U32 R14, R3, 0x4, R14 ;  /* 0x00000004030e7825 */ /* 0x002fe400078e000e */
[----:B------:R-:W4:Y:S02]  /*0420*/  LDG.E R0, desc[UR4][R16.64] ;  /* 0x0000000410007981 */ /* 0x000f24000c1e1900 */
[----:B------:R-:W-:-:S02]  /*0430*/  IMAD.WIDE.U32 R10, R21, 0x4, R10 ;  /* 0x00000004150a7825 */ /* 0x000fc400078e000a */
[----:B------:R-:W4:Y:S02]  /*0440*/  LDG.E R14, desc[UR4][R14.64] ;  /* 0x000000040e0e7981 */ /* 0x000f24000c1e1900 */
[----:B--2---:R-:W-:Y:S02]  /*0450*/  IMAD.WIDE.U32 R8, R2, 0x4, R8 ;  /* 0x0000000402087825 */ /* 0x004fe400078e0008 */
[----:B------:R-:W5:Y:S04]  /*0460*/  LDG.E R11, desc[UR4][R10.64] ;  /* 0x000000040a0b7981 */ /* 0x000f68000c1e1900 */
[----:B---3--:R-:W2:Y:S04]  /*0470*/  LDG.E R6, desc[UR4][R6.64] ;  /* 0x0000000406067981 */ /* 0x008ea8000c1e1900 */
[----:B------:R-:W5:Y:S04]  /*0480*/  LDG.E R2, desc[UR4][R8.64+0x40] ;  /* 0x0000400408027981 */ /* 0x000f68000c1e1900 */
[----:B0-----:R0:W5:Y:S02]  /*0490*/  LDG.E R13, desc[UR4][R4.64] ;  /* 0x00000004040d7981 */ /* 0x001164000c1e1900 */
[----:B0-----:R-:W-:Y:S01]  /*04a0*/  HFMA2 R5, -RZ, RZ, 0, 0 ;  /* 0x00000000ff057431 */ /* 0x001fe200000001ff */
[----:B------:R-:W-:Y:S01]  /*04b0*/  MOV R4, R3 ;  /* 0x0000000300047202 */ /* 0x000fe20000000f00 */
[----:B----4-:R-:W-:Y:S01]  /*04c0*/  FADD R12, R12, R19 ;  /* 0x000000130c0c7221 */ /* 0x010fe20000000000 */
[----:B------:R-:W-:-:S04]  /*04d0*/  FADD R17, R0, R0 ;  /* 0x0000000000117221 */ /* 0x000fc80000000000 */
[----:B------:R-:W-:-:S04]  /*04e0*/  FADD R17, R12, -R17 ;  /* 0x800000110c117221 */ /* 0x000fc80000000000 */
[----:B--2---:R-:W-:Y:S01]  /*04f0*/  FFMA R12, R17, R6, R14 ;  /* 0x00000006110c7223 */ /* 0x004fe2000000000e */
[----:B------:R-:W-:Y:S06]  /*0500*/  BRA `(.L_x_2) ;  /* 0x00000000007c7947 */ /* 0x000fec0003800000 */
.L_x_3:
[----:B------:R-:W0:Y:S01]  /*0510*/  LDC.64 R2, c[0x0][0x3b0] ;  /* 0x0000ec00ff027b82 */ /* 0x000e220000000a00 */
[CC--:B------:R-:W-:Y:S02]  /*0520*/  IMAD R5, R7.reuse, R0.reuse, R0 ;  /* 0x0000000007057224 */ /* 0x0c0fe400078e0200 */
[----:B------:R-:W-:Y:S02]  /*0530*/  IMAD R7, R7, R0, R13 ;  /* 0x0000000007077224 */ /* 0x000fe400078e020d */
[----:B------:R-:W-:-:S03]  /*0540*/  IMAD R4, R0, -0x2, R5 ;  /* 0xfffffffe00047824 */ /* 0x000fc600078e0205 */
[----:B------:R-:W1:Y:S01]  /*0550*/  LDC.64 R10, c[0x0][0x3b8] ;  /* 0x0000ee00ff0a7b82 */ /* 0x000e620000000a00 */
[----:B------:R-:W-:Y:S02]  /*0560*/  IADD3 R15, PT, PT, R0, R7, RZ ;  /* 0x00000007000f7210 */ /* 0x000fe40007ffe0ff */
[----:B------:R-:W-:-:S05]  /*0570*/  IADD3 R19, PT, PT, R13, R4, RZ ;  /* 0x000000040d137210 */ /* 0x000fca0007ffe0ff */
[----:B------:R-:W2:Y:S01]  /*0580*/  LDC.64 R8, c[0x0][0x380] ;  /* 0x0000e000ff087b82 */ /* 0x000ea20000000a00 */
[----:B0-----:R-:W-:Y:S01]  /*0590*/  IMAD.WIDE.U32 R12, R15, 0x4, R2 ;  /* 0x000000040f0c7825 */ /* 0x001fe200078e0002 */
[----:B------:R-:W-:-:S06]  /*05a0*/  IADD3 R21, PT, PT, R7, 0x1, RZ ;  /* 0x0000000107157810 */ /* 0x000fcc0007ffe0ff */
[----:B------:R-:W0:Y:S01]  /*05b0*/  LDC.64 R4, c[0x0][0x398] ;  /* 0x0000e600ff047b82 */ /* 0x000e220000000a00 */
[--C-:B------:R-:W-:Y:S01]  /*05c0*/  IMAD.WIDE.U32 R18, R19, 0x4, R2.reuse ;  /* 0x0000000413127825 */ /* 0x100fe200078e0002 */
[----:B------:R-:W3:Y:S03]  /*05d0*/  LDG.E R12, desc[UR4][R12.64] ;  /* 0x000000040c0c7981 */ /* 0x000ee6000c1e1900 */
[C---:B------:R-:W-:Y:S02]  /*05e0*/  IMAD.WIDE.U32 R14, R7.reuse, 0x4, R2 ;  /* 0x00000004070e7825 */ /* 0x040fe400078e0002 */
[----:B------:R-:W3:Y:S02]  /*05f0*/  LDG.E R19, desc[UR4][R18.64] ;  /* 0x0000000412137981 */ /* 0x000ee4000c1e1900 */
[C---:B-1----:R-:W-:Y:S01]  /*0600*/  IMAD.WIDE.U32 R16, R7.reuse, 0x4, R10 ;  /* 0x0000000407107825 */ /* 0x042fe200078e000a */
[----:B------:R-:W-:Y:S01]  /*0610*/  IADD3 R11, PT, PT, R7, -0x1, RZ ;  /* 0xffffffff070b7810 */ /* 0x000fe20007ffe0ff */
[----:B------:R-:W4:Y:S02]  /*0620*/  LDG.E R0, desc[UR4][R14.64] ;  /* 0x000000040e007981 */ /* 0x000f24000c1e1900 */
[----:B------:R-:W-:-:S02]  /*0630*/  IMAD.WIDE.U32 R20, R21, 0x4, R2 ;  /* 0x0000000415147825 */ /* 0x000fc400078e0002 */
[----:B------:R-:W4:Y:S02]  /*0640*/  LDG.E R16, desc[UR4][R16.64] ;  /* 0x0000000410107981 */ /* 0x000f24000c1e1900 */
[----:B------:R-:W-:Y:S02]  /*0650*/  IMAD.WIDE.U32 R10, R11, 0x4, R2 ;  /* 0x000000040b0a7825 */ /* 0x000fe400078e0002 */
[----:B--2---:R-:W2:Y:S04]  /*0660*/  LDG.E R8, desc[UR4][R8.64] ;  /* 0x0000000408087981 */ /* 0x004ea8000c1e1900 */
[----:B------:R-:W5:Y:S04]  /*0670*/  LDG.E R2, desc[UR4][R20.64] ;  /* 0x0000000414027981 */ /* 0x000f68000c1e1900 */
[----:B------:R-:W5:Y:S04]  /*0680*/  LDG.E R11, desc[UR4][R10.64] ;  /* 0x000000040a0b7981 */ /* 0x000f68000c1e1900 */
[----:B0-----:R0:W5:Y:S02]  /*0690*/  LDG.E R13, desc[UR4][R4.64] ;  /* 0x00000004040d7981 */ /* 0x001164000c1e1900 */
[----:B0-----:R-:W-:Y:S01]  /*06a0*/  HFMA2 R5, -RZ, RZ, 0, 0 ;  /* 0x00000000ff057431 */ /* 0x001fe200000001ff */
[----:B------:R-:W-:Y:S01]  /*06b0*/  MOV R4, R7 ;  /* 0x0000000700047202 */ /* 0x000fe20000000f00 */
[----:B---3--:R-:W-:Y:S01]  /*06c0*/  FADD R12, R12, R19 ;  /* 0x000000130c0c7221 */ /* 0x008fe20000000000 */
[----:B----4-:R-:W-:-:S04]  /*06d0*/  FADD R3, R0, R0 ;  /* 0x0000000000037221 */ /* 0x010fc80000000000 */
[----:B------:R-:W-:-:S04]  /*06e0*/  FADD R3, R12, -R3 ;  /* 0x800000030c037221 */ /* 0x000fc80000000000 */
[----:B--2---:R-:W-:-:S07]  /*06f0*/  FFMA R12, R3, R8, R16 ;  /* 0x00000008030c7223 */ /* 0x004fce0000000010 */
.L_x_2:
[----:B------:R-:W-:Y:S05]  /*0700*/  BSYNC.RECONVERGENT B0 ;  /* 0x0000000000007941 */ /* 0x000fea0003800200 */
.L_x_0:
[----:B------:R-:W0:Y:S01]  /*0710*/  LDC.64 R6, c[0x0][0x388] ;  /* 0x0000e200ff067b82 */ /* 0x000e220000000a00 */
[----:B------:R-:W1:Y:S01]  /*0720*/  LDCU UR6, c[0x3][URZ] ;  /* 0x00c00000ff0677ac */ /* 0x000e620008000800 */
[----:B------:R-:W2:Y:S06]  /*0730*/  LDCU.64 UR8, c[0x0][0x3a8] ;  /* 0x00007500ff0877ac */ /* 0x000eac0008000a00 */
[----:B------:R-:W3:Y:S01]  /*0740*/  LDC.64 R8, c[0x0][0x390] ;  /* 0x0000e400ff087b82 */ /* 0x000ee20000000a00 */
[----:B0-----:R-:W4:Y:S04]  /*0750*/  LDG.E R6, desc[UR4][R6.64] ;  /* 0x0000000406067981 */ /* 0x001f28000c1e1900 */
[----:B---3--:R-:W3:Y:S01]  /*0760*/  LDG.E R8, desc[UR4][R8.64] ;  /* 0x0000000408087981 */ /* 0x008ee2000c1e1900 */
[----:B-----5:R-:W-:Y:S01]  /*0770*/  FADD R2, R11, R2 ;  /* 0x000000020b027221 */ /* 0x020fe20000000000 */
[C---:B------:R-:W-:Y:S01]  /*0780*/  FADD R3, R0.reuse, R0 ;  /* 0x0000000000037221 */ /* 0x040fe20000000000 */
[----:B-1----:R-:W-:-:S03]  /*0790*/  FADD R10, -R0, UR6 ;  /* 0x00000006000a7e21 */ /* 0x002fc60008000100 */
[----:B------:R-:W-:Y:S01]  /*07a0*/  FADD R3, R2, -R3 ;  /* 0x8000000302037221 */ /* 0x000fe20000000000 */
[----:B--2---:R-:W-:-:S03]  /*07b0*/  LEA R2, P0, R4, UR8, 0x2 ;  /* 0x0000000804027c11 */ /* 0x004fc6000f8010ff */
[----:B----4-:R-:W-:-:S04]  /*07c0*/  FFMA R3, R3, R6, R12 ;  /* 0x0000000603037223 */ /* 0x010fc8000000000c */
[----:B---3--:R-:W-:Y:S01]  /*07d0*/  FFMA R11, R10, R8, R3 ;  /* 0x000000080a0b7223 */ /* 0x008fe20000000003 */
[----:B------:R-:W-:-:S03]  /*07e0*/  LEA.HI.X R3, R4, UR9, R5, 0x2, P0 ;  /* 0x0000000904037c11 */ /* 0x000fc600080f1405 */
[----:B------:R-:W-:-:S05]  /*07f0*/  FFMA R11, R11, R13, R0 ;  /* 0x0000000d0b0b7223 */ /* 0x000fca0000000000 */
[----:B------:R-:W-:Y:S01]  /*0800*/  STG.E desc[UR4][R2.64], R11 ;  /* 0x0000000b02007986 */ /* 0x000fe2000c101904 */
[----:B------:R-:W-:Y:S05]  /*0810*/  EXIT ;  /* 0x000000000000794d */ /* 0x000fea0003800000 */
.L_x_4:
[----:B------:R-:W-:-:S00]  /*0820*/  BRA `(.L_x_4) ;  /* 0xfffffffc00fc7947 */ /* 0x000fc0000383ffff */
[----:B------:R-:W-:-:S00]  /*0830*/  NOP ;  /* 0x0000000000007918 */ /* 0x000fc00000000000 */
        /* <DEDUP_REMOVED lines=12> */
.L_x_5:


//--------------------- .nv.shared.reserved.0     --------------------------
	.section	.nv.shared.reserved.0,"aw",@nobits
	.weak		__nv_reservedSMEM_offset_0_alias
	.size		__nv_reservedSMEM_offset_0_alias, 0, 64
	.other		__nv_reservedSMEM_offset_0_alias,@"STO_CUDA_RESERVED_SHARED STV_DEFAULT"
__nv_reservedSMEM_offset_0_alias:
	.zero		0
	.zero		64


//--------------------- .nv.constant0._Z6kernelPfS_S_S_PiS_S_S_S_S_ --------------------------
	.section	.nv.constant0._Z6kernelPfS_S_S_PiS_S_S_S_S_,"a",@progbits
	.sectionflags	@""
	.align	4
.nv.constant0._Z6kernelPfS_S_S_PiS_S_S_S_S_:
	.zero		976


//--------------------- SYMBOLS --------------------------

	.type		.nv.reservedSmem.offset0,@object
	.size		.nv.reservedSmem.offset0,0x4
